	.headerflags	@"EF_CUDA_TEXMODE_UNIFIED EF_CUDA_64BIT_ADDRESS EF_CUDA_ACCELERATORS EF_CUDA_SM90 EF_CUDA_VIRTUAL_SM(EF_CUDA_SM90)"
	.elftype	@"ET_EXEC"


//--------------------- .nv.info                  --------------------------
	.section	.nv.info,"",@"SHT_CUDA_INFO"
	.align	4


	//----- nvinfo : EIATTR_REGCOUNT
	.align		4
        /*0000*/ 	.byte	0x04, 0x2f
        /*0002*/ 	.short	(.L_1 - .L_0)
	.align		4
.L_0:
        /*0004*/ 	.word	index@(triton_poi_fused_16)
        /*0008*/ 	.word	0x0000001e


	//----- nvinfo : EIATTR_MIN_STACK_SIZE
	.align		4
.L_1:
        /*000c*/ 	.byte	0x04, 0x12
        /*000e*/ 	.short	(.L_3 - .L_2)
	.align		4
.L_2:
        /*0010*/ 	.word	index@(triton_poi_fused_16)
        /*0014*/ 	.word	0x00000000


	//----- nvinfo : EIATTR_FRAME_SIZE
	.align		4
.L_3:
        /*0018*/ 	.byte	0x04, 0x11
        /*001a*/ 	.short	(.L_5 - .L_4)
	.align		4
.L_4:
        /*001c*/ 	.word	index@(triton_poi_fused_16)
        /*0020*/ 	.word	0x00000000


	//----- nvinfo : EIATTR_MIN_STACK_SIZE
	.align		4
.L_5:
        /*0024*/ 	.byte	0x04, 0x12
        /*0026*/ 	.short	(.L_7 - .L_6)
	.align		4
.L_6:
        /*0028*/ 	.word	index@(triton_poi_fused_16)
        /*002c*/ 	.word	0x00000000
.L_7:


//--------------------- .nv.info.triton_poi_fused_16 --------------------------
	.section	.nv.info.triton_poi_fused_16,"",@"SHT_CUDA_INFO"
	.sectionflags	@""
	.align	4


	//----- nvinfo : EIATTR_CUDA_API_VERSION
	.align		4
        /*0000*/ 	.byte	0x04, 0x37
        /*0002*/ 	.short	(.L_9 - .L_8)
.L_8:
        /*0004*/ 	.word	0x0000007c


	//----- nvinfo : EIATTR_KPARAM_INFO
	.align		4
.L_9:
        /*0008*/ 	.byte	0x04, 0x17
        /*000a*/ 	.short	(.L_11 - .L_10)
.L_10:
        /*000c*/ 	.word	0x00000000
        /*0010*/ 	.short	0x0003
        /*0012*/ 	.short	0x0014
        /*0014*/ 	.byte	0x00, 0xf0, 0x11, 0x00


	//----- nvinfo : EIATTR_KPARAM_INFO
	.align		4
.L_11:
        /*0018*/ 	.byte	0x04, 0x17
        /*001a*/ 	.short	(.L_13 - .L_12)
.L_12:
        /*001c*/ 	.word	0x00000000
        /*0020*/ 	.short	0x0002
        /*0022*/ 	.short	0x0010
        /*0024*/ 	.byte	0x00, 0xf0, 0x11, 0x00


	//----- nvinfo : EIATTR_KPARAM_INFO
	.align		4
.L_13:
        /*0028*/ 	.byte	0x04, 0x17
        /*002a*/ 	.short	(.L_15 - .L_14)
.L_14:
        /*002c*/ 	.word	0x00000000
        /*0030*/ 	.short	0x0001
        /*0032*/ 	.short	0x0008
        /*0034*/ 	.byte	0x00, 0xf4, 0x21, 0x00


	//----- nvinfo : EIATTR_KPARAM_INFO
	.align		4
.L_15:
        /*0038*/ 	.byte	0x04, 0x17
        /*003a*/ 	.short	(.L_17 - .L_16)
.L_16:
        /*003c*/ 	.word	0x00000000
        /*0040*/ 	.short	0x0000
        /*0042*/ 	.short	0x0000
        /*0044*/ 	.byte	0x00, 0xf4, 0x21, 0x00


	//----- nvinfo : EIATTR_SPARSE_MMA_MASK
	.align		4
.L_17:
        /*0048*/ 	.byte	0x03, 0x50
        /*004a*/ 	.short	0x0000


	//----- nvinfo : EIATTR_MAXREG_COUNT
	.align		4
        /*004c*/ 	.byte	0x03, 0x1b
        /*004e*/ 	.short	0x00ff


	//----- nvinfo : EIATTR_EXIT_INSTR_OFFSETS
	.align		4
        /*0050*/ 	.byte	0x04, 0x1c
        /*0052*/ 	.short	(.L_19 - .L_18)


	//   ....[0]....
.L_18:
        /*0054*/ 	.word	0x000006c0


	//   ....[1]....
        /*0058*/ 	.word	0x00000710


	//----- nvinfo : EIATTR_REQNTID
	.align		4
.L_19:
        /*005c*/ 	.byte	0x04, 0x10
        /*005e*/ 	.short	(.L_21 - .L_20)
.L_20:
        /*0060*/ 	.word	0x00000080
        /*0064*/ 	.word	0x00000001
        /*0068*/ 	.word	0x00000001


	//----- nvinfo : EIATTR_CBANK_PARAM_SIZE
	.align		4
.L_21:
        /*006c*/ 	.byte	0x03, 0x19
        /*006e*/ 	.short	0x0018


	//----- nvinfo : EIATTR_PARAM_CBANK
	.align		4
        /*0070*/ 	.byte	0x04, 0x0a
        /*0072*/ 	.short	(.L_23 - .L_22)
	.align		4
.L_22:
        /*0074*/ 	.word	index@(.nv.constant0.triton_poi_fused_16)
        /*0078*/ 	.short	0x0210
        /*007a*/ 	.short	0x0018


	//----- nvinfo : EIATTR_SW_WAR
	.align		4
.L_23:
        /*007c*/ 	.byte	0x04, 0x36
        /*007e*/ 	.short	(.L_25 - .L_24)
.L_24:
        /*0080*/ 	.word	0x00000008
.L_25:


//--------------------- .nv.callgraph             --------------------------
	.section	.nv.callgraph,"",@"SHT_CUDA_CALLGRAPH"
	.align	4
	.sectionentsize	8
	.align		4
        /*0000*/ 	.word	0x00000000
	.align		4
        /*0004*/ 	.word	0xffffffff
	.align		4
        /*0008*/ 	.word	0x00000000
	.align		4
        /*000c*/ 	.word	0xfffffffe
	.align		4
        /*0010*/ 	.word	0x00000000
	.align		4
        /*0014*/ 	.word	0xfffffffd
	.align		4
        /*0018*/ 	.word	0x00000000
	.align		4
        /*001c*/ 	.word	0xfffffffc


//--------------------- .text.triton_poi_fused_16 --------------------------
	.section	.text.triton_poi_fused_16,"ax",@progbits
	.sectionflags	@"SHF_BARRIERS=1"
	.align	128
        .global         triton_poi_fused_16
        .type           triton_poi_fused_16,@function
        .size           triton_poi_fused_16,(.L_x_1 - triton_poi_fused_16)
        .other          triton_poi_fused_16,@"STO_CUDA_ENTRY STV_DEFAULT"
triton_poi_fused_16:
.text.triton_poi_fused_16:
[----:B------:R-:W0:Y:S01]  /*0000*/  LDC R1, c[0x0][0x28] ;  /* 0x00000a00ff017b82 */ /* 0x000e220000000800 */
[----:B------:R-:W1:Y:S07]  /*0010*/  S2R R19, SR_CTAID.Z ;  /* 0x0000000000137919 */ /* 0x000e6e0000002700 */
[----:B------:R-:W1:Y:S01]  /*0020*/  S2UR UR4, SR_CTAID.Y ;  /* 0x00000000000479c3 */ /* 0x000e620000002600 */
[----:B------:R-:W-:Y:S01]  /*0030*/  IMAD.MOV.U32 R14, RZ, RZ, RZ ;  /* 0x000000ffff0e7224 */ /* 0x000fe200078e00ff */
[----:B------:R-:W-:Y:S01]  /*0040*/  ULDC.64 UR6, c[0x0][0x208] ;  /* 0x0000820000067ab9 */ /* 0x000fe20000000a00 */
[----:B------:R-:W2:Y:S01]  /*0050*/  S2R R15, SR_CTAID.X ;  /* 0x00000000000f7919 */ /* 0x000ea20000002500 */
[----:B------:R-:W3:Y:S04]  /*0060*/  S2R R18, SR_TID.X ;  /* 0x0000000000127919 */ /* 0x000ee80000002100 */
[----:B------:R-:W1:Y:S08]  /*0070*/  LDC R0, c[0x0][0x10] ;  /* 0x00000400ff007b82 */ /* 0x000e700000000800 */
[----:B------:R-:W4:Y:S01]  /*0080*/  LDC.64 R16, c[0x0][0x210] ;  /* 0x00008400ff107b82 */ /* 0x000f220000000a00 */
[----:B-1----:R-:W-:-:S02]  /*0090*/  IMAD R19, R19, R0, UR4 ;  /* 0x0000000413137e24 */ /* 0x002fc4000f8e0200 */
[----:B--2---:R-:W-:Y:S02]  /*00a0*/  IMAD.SHL.U32 R15, R15, 0x10, RZ ;  /* 0x000000100f0f7824 */ /* 0x004fe400078e00ff */
[----:B------:R-:W-:Y:S01]  /*00b0*/  IMAD.SHL.U32 R19, R19, 0x40, RZ ;  /* 0x0000004013137824 */ /* 0x000fe200078e00ff */
[----:B---3--:R-:W-:Y:S02]  /*00c0*/  SHF.R.U32.HI R0, RZ, 0x4, R18 ;  /* 0x00000004ff007819 */ /* 0x008fe40000011612 */
[----:B------:R-:W-:Y:S02]  /*00d0*/  LOP3.LUT R4, R15, 0xf, R18, 0xf8, !PT ;  /* 0x0000000f0f047812 */ /* 0x000fe400078ef812 */
[----:B------:R-:W-:Y:S02]  /*00e0*/  SGXT.U32 R0, R0, 0x3 ;  /* 0x000000030000781a */ /* 0x000fe40000000000 */
[----:B------:R-:W-:Y:S02]  /*00f0*/  ISETP.GE.AND P0, PT, R4, 0x9, PT ;  /* 0x000000090400780c */ /* 0x000fe40003f06270 */
[----:B------:R-:W-:-:S02]  /*0100*/  LOP3.LUT R3, R19, 0x8, R0, 0xfe, !PT ;  /* 0x0000000813037812 */ /* 0x000fc400078efe00 */
[----:B------:R-:W-:Y:S02]  /*0110*/  LOP3.LUT R2, R19, R0, RZ, 0xfc, !PT ;  /* 0x0000000013027212 */ /* 0x000fe400078efcff */
[C---:B------:R-:W-:Y:S01]  /*0120*/  ISETP.LT.AND P2, PT, R3.reuse, 0x12000, !P0 ;  /* 0x000120000300780c */ /* 0x040fe20004741270 */
[--C-:B------:R-:W-:Y:S01]  /*0130*/  IMAD R3, R3, 0x9, R4.reuse ;  /* 0x0000000903037824 */ /* 0x100fe200078e0204 */
[----:B------:R-:W-:Y:S01]  /*0140*/  LOP3.LUT R6, R19, 0x10, R0, 0xfe, !PT ;  /* 0x0000001013067812 */ /* 0x000fe200078efe00 */
[C---:B------:R-:W-:Y:S01]  /*0150*/  IMAD R5, R2.reuse, 0x9, R4 ;  /* 0x0000000902057824 */ /* 0x040fe200078e0204 */
[----:B------:R-:W-:Y:S02]  /*0160*/  LOP3.LUT R7, R19, 0x18, R0, 0xfe, !PT ;  /* 0x0000001813077812 */ /* 0x000fe400078efe00 */
[----:B------:R-:W-:Y:S01]  /*0170*/  ISETP.LT.AND P1, PT, R2, 0x12000, !P0 ;  /* 0x000120000200780c */ /* 0x000fe20004721270 */
[----:B----4-:R-:W-:Y:S01]  /*0180*/  IMAD.WIDE R2, R3, 0x4, R16 ;  /* 0x0000000403027825 */ /* 0x010fe200078e0210 */
[----:B------:R-:W-:-:S02]  /*0190*/  ISETP.LT.AND P6, PT, R6, 0x12000, !P0 ;  /* 0x000120000600780c */ /* 0x000fc400047c1270 */
[----:B------:R-:W-:Y:S02]  /*01a0*/  LOP3.LUT R8, R19, 0x20, R0, 0xfe, !PT ;  /* 0x0000002013087812 */ /* 0x000fe400078efe00 */
[----:B------:R-:W-:Y:S01]  /*01b0*/  ISETP.LT.AND P5, PT, R7, 0x12000, !P0 ;  /* 0x000120000700780c */ /* 0x000fe200047a1270 */
[----:B------:R1:W2:Y:S01]  /*01c0*/  @P2 LDG.E.EL R14, desc[UR6][R2.64] ;  /* 0x00000006020e2981 */ /* 0x0002a2000c2e1900 */
[----:B------:R-:W-:Y:S02]  /*01d0*/  LOP3.LUT R4, R19, 0x28, R0, 0xfe, !PT ;  /* 0x0000002813047812 */ /* 0x000fe400078efe00 */
[----:B------:R-:W-:Y:S02]  /*01e0*/  LOP3.LUT R6, R19, 0x30, R0, 0xfe, !PT ;  /* 0x0000003013067812 */ /* 0x000fe400078efe00 */
[----:B------:R-:W-:Y:S02]  /*01f0*/  LOP3.LUT R7, R19, 0x38, R0, 0xfe, !PT ;  /* 0x0000003813077812 */ /* 0x000fe400078efe00 */
[----:B------:R-:W-:-:S02]  /*0200*/  ISETP.LT.AND P4, PT, R8, 0x12000, !P0 ;  /* 0x000120000800780c */ /* 0x000fc40004781270 */
[----:B------:R-:W-:Y:S02]  /*0210*/  ISETP.LT.AND P3, PT, R4, 0x12000, !P0 ;  /* 0x000120000400780c */ /* 0x000fe40004761270 */
[----:B------:R-:W-:Y:S02]  /*0220*/  ISETP.LT.AND P2, PT, R6, 0x12000, !P0 ;  /* 0x000120000600780c */ /* 0x000fe40004741270 */
[----:B------:R-:W-:Y:S01]  /*0230*/  ISETP.LT.AND P0, PT, R7, 0x12000, !P0 ;  /* 0x000120000700780c */ /* 0x000fe20004701270 */
[C---:B------:R-:W-:Y:S02]  /*0240*/  VIADD R7, R5.reuse, 0x90 ;  /* 0x0000009005077836 */ /* 0x040fe40000000000 */
[C---:B------:R-:W-:Y:S02]  /*0250*/  VIADD R9, R5.reuse, 0xd8 ;  /* 0x000000d805097836 */ /* 0x040fe40000000000 */
[C---:B------:R-:W-:Y:S02]  /*0260*/  VIADD R11, R5.reuse, 0x120 ;  /* 0x00000120050b7836 */ /* 0x040fe40000000000 */
[----:B------:R-:W-:-:S02]  /*0270*/  VIADD R13, R5, 0x168 ;  /* 0x00000168050d7836 */ /* 0x000fc40000000000 */
[C---:B------:R-:W-:Y:S02]  /*0280*/  VIADD R23, R5.reuse, 0x1b0 ;  /* 0x000001b005177836 */ /* 0x040fe40000000000 */
[C---:B------:R-:W-:Y:S02]  /*0290*/  VIADD R25, R5.reuse, 0x1f8 ;  /* 0x000001f805197836 */ /* 0x040fe40000000000 */
[----:B-1----:R-:W-:-:S04]  /*02a0*/  IMAD.WIDE R2, R5, 0x4, R16 ;  /* 0x0000000405027825 */ /* 0x002fc800078e0210 */
[----:B------:R-:W-:-:S04]  /*02b0*/  IMAD.WIDE R4, R7, 0x4, R16 ;  /* 0x0000000407047825 */ /* 0x000fc800078e0210 */
[----:B------:R-:W-:-:S04]  /*02c0*/  IMAD.WIDE R6, R9, 0x4, R16 ;  /* 0x0000000409067825 */ /* 0x000fc800078e0210 */
[----:B------:R-:W-:Y:S01]  /*02d0*/  IMAD.WIDE R8, R11, 0x4, R16 ;  /* 0x000000040b087825 */ /* 0x000fe200078e0210 */
[----:B------:R-:W-:-:S03]  /*02e0*/  CS2R R20, SRZ ;  /* 0x0000000000147805 */ /* 0x000fc6000001ff00 */
[----:B------:R-:W-:-:S03]  /*02f0*/  IMAD.WIDE R10, R13, 0x4, R16 ;  /* 0x000000040d0a7825 */ /* 0x000fc600078e0210 */
[----:B------:R1:W3:Y:S01]  /*0300*/  @P6 LDG.E.EL R20, desc[UR6][R4.64] ;  /* 0x0000000604146981 */ /* 0x0002e2000c2e1900 */
[--C-:B------:R-:W-:Y:S01]  /*0310*/  IMAD.WIDE R12, R23, 0x4, R16.reuse ;  /* 0x00000004170c7825 */ /* 0x100fe200078e0210 */
[----:B------:R-:W-:Y:S02]  /*0320*/  CS2R R22, SRZ ;  /* 0x0000000000167805 */ /* 0x000fe4000001ff00 */
[----:B------:R-:W4:Y:S01]  /*0330*/  @P5 LDG.E.EL R21, desc[UR6][R6.64] ;  /* 0x0000000606155981 */ /* 0x000f22000c2e1900 */
[----:B------:R-:W-:Y:S01]  /*0340*/  IMAD.WIDE R16, R25, 0x4, R16 ;  /* 0x0000000419107825 */ /* 0x000fe200078e0210 */
[----:B------:R-:W-:Y:S02]  /*0350*/  CS2R R24, SRZ ;  /* 0x0000000000187805 */ /* 0x000fe4000001ff00 */
[----:B------:R-:W5:Y:S01]  /*0360*/  @P4 LDG.E.EL R22, desc[UR6][R8.64] ;  /* 0x0000000608164981 */ /* 0x000f62000c2e1900 */
[----:B------:R-:W-:-:S03]  /*0370*/  IMAD.MOV.U32 R26, RZ, RZ, RZ ;  /* 0x000000ffff1a7224 */ /* 0x000fc600078e00ff */
[----:B------:R-:W5:Y:S04]  /*0380*/  @P3 LDG.E.EL R24, desc[UR6][R10.64] ;  /* 0x000000060a183981 */ /* 0x000f68000c2e1900 */
[----:B------:R1:W5:Y:S04]  /*0390*/  @P2 LDG.E.EL R23, desc[UR6][R12.64] ;  /* 0x000000060c172981 */ /* 0x000368000c2e1900 */
[----:B------:R1:W5:Y:S04]  /*03a0*/  @P1 LDG.E.EL R26, desc[UR6][R2.64] ;  /* 0x00000006021a1981 */ /* 0x000368000c2e1900 */
[----:B------:R-:W5:Y:S01]  /*03b0*/  @P0 LDG.E.EL R25, desc[UR6][R16.64] ;  /* 0x0000000610190981 */ /* 0x000f62000c2e1900 */
[----:B------:R-:W1:Y:S01]  /*03c0*/  S2R R27, SR_TID.X ;  /* 0x00000000001b7919 */ /* 0x000e620000002100 */
[----:B------:R-:W1:Y:S01]  /*03d0*/  S2UR UR5, SR_CgaCtaId ;  /* 0x00000000000579c3 */ /* 0x000e620000008800 */
[----:B------:R-:W-:Y:S01]  /*03e0*/  UMOV UR4, 0x400 ;  /* 0x0000040000047882 */ /* 0x000fe20000000000 */
[----:B-1----:R-:W-:Y:S01]  /*03f0*/  IMAD.SHL.U32 R4, R27, 0x40, RZ ;  /* 0x000000401b047824 */ /* 0x002fe200078e00ff */
[----:B------:R-:W-:-:S04]  /*0400*/  SHF.R.U32.HI R5, RZ, 0x4, R27 ;  /* 0x00000004ff057819 */ /* 0x000fc8000001161b */
[----:B------:R-:W-:Y:S02]  /*0410*/  SGXT.U32 R5, R5, 0x3 ;  /* 0x000000030505781a */ /* 0x000fe40000000000 */
[----:B------:R-:W-:Y:S01]  /*0420*/  LOP3.LUT R4, R4, 0x3c0, RZ, 0xc0, !PT ;  /* 0x000003c004047812 */ /* 0x000fe200078ec0ff */
[----:B0-----:R-:W-:-:S03]  /*0430*/  UPRMT UR4, UR5, 0x654, UR4 ;  /* 0x0000065405047896 */ /* 0x001fc60008000004 */
[----:B------:R-:W-:-:S04]  /*0440*/  LOP3.LUT R5, R4, R5, RZ, 0xfc, !PT ;  /* 0x0000000504057212 */ /* 0x000fc800078efcff */
[----:B------:R-:W-:-:S04]  /*0450*/  LEA.HI R5, R4, R5, RZ, 0x1c ;  /* 0x0000000504057211 */ /* 0x000fc800078fe0ff */
[----:B------:R-:W-:Y:S01]  /*0460*/  LEA R13, R5, UR4, 0x2 ;  /* 0x00000004050d7c11 */ /* 0x000fe2000f8e10ff */
[----:B------:R-:W-:Y:S01]  /*0470*/  IMAD.SHL.U32 R8, R27, 0x4, RZ ;  /* 0x000000041b087824 */ /* 0x000fe200078e00ff */
[----:B------:R-:W-:-:S04]  /*0480*/  SHF.R.U32.HI R2, RZ, 0x2, R27 ;  /* 0x00000002ff027819 */ /* 0x000fc8000001161b */
[----:B------:R-:W-:Y:S02]  /*0490*/  LOP3.LUT R8, R8, 0x1fc, RZ, 0xc0, !PT ;  /* 0x000001fc08087812 */ /* 0x000fe400078ec0ff */
[----:B------:R-:W-:-:S05]  /*04a0*/  LOP3.LUT R3, R2, 0x1c, RZ, 0xc0, !PT ;  /* 0x0000001c02037812 */ /* 0x000fca00078ec0ff */
[----:B------:R-:W-:-:S05]  /*04b0*/  IMAD.IADD R3, R8, 0x1, R3 ;  /* 0x0000000108037824 */ /* 0x000fca00078e0203 */
[----:B------:R-:W-:Y:S01]  /*04c0*/  LEA R4, R3, UR4, 0x2 ;  /* 0x0000000403047c11 */ /* 0x000fe2000f8e10ff */
[----:B------:R-:W-:Y:S01]  /*04d0*/  IMAD.SHL.U32 R18, R18, 0x4, RZ ;  /* 0x0000000412127824 */ /* 0x000fe200078e00ff */
[----:B------:R-:W0:Y:S04]  /*04e0*/  LDC.64 R2, c[0x0][0x218] ;  /* 0x00008600ff027b82 */ /* 0x000e280000000a00 */
[----:B------:R-:W-:-:S05]  /*04f0*/  LOP3.LUT R18, R19, 0x3c, R18, 0xf8, !PT ;  /* 0x0000003c13127812 */ /* 0x000fca00078ef812 */
[----:B------:R-:W-:-:S05]  /*0500*/  IMAD.HI R9, R18, 0x2aaaaaab, RZ ;  /* 0x2aaaaaab12097827 */ /* 0x000fca00078e02ff */
[----:B------:R-:W-:-:S04]  /*0510*/  SHF.R.U32.HI R10, RZ, 0x1f, R9 ;  /* 0x0000001fff0a7819 */ /* 0x000fc80000011609 */
[----:B------:R-:W-:Y:S02]  /*0520*/  LEA.HI.SX32 R11, R9, R10, 0x1b ;  /* 0x0000000a090b7211 */ /* 0x000fe400078fdaff */
[----:B------:R-:W-:Y:S02]  /*0530*/  LOP3.LUT R10, R8, 0x200, RZ, 0xfc, !PT ;  /* 0x00000200080a7812 */ /* 0x000fe400078efcff */
[----:B------:R-:W-:Y:S01]  /*0540*/  ISETP.GE.AND P0, PT, R18, 0x12000, PT ;  /* 0x000120001200780c */ /* 0x000fe20003f06270 */
[----:B------:R-:W-:Y:S01]  /*0550*/  IMAD R18, R11, -0xc0, R18 ;  /* 0xffffff400b127824 */ /* 0x000fe200078e0212 */
[----:B------:R-:W-:Y:S02]  /*0560*/  LOP3.LUT R9, R15, R0, RZ, 0xfc, !PT ;  /* 0x000000000f097212 */ /* 0x000fe400078efcff */
[----:B------:R-:W-:Y:S02]  /*0570*/  LOP3.LUT R0, R15, 0x8, R0, 0xfe, !PT ;  /* 0x000000080f007812 */ /* 0x000fe400078efe00 */
[----:B------:R-:W-:Y:S01]  /*0580*/  SHF.R.U32.HI R10, RZ, 0x4, R10 ;  /* 0x00000004ff0a7819 */ /* 0x000fe2000001160a */
[----:B------:R-:W-:Y:S01]  /*0590*/  IMAD R18, R11, 0x6c0, R18 ;  /* 0x000006c00b127824 */ /* 0x000fe200078e0212 */
[----:B------:R-:W-:-:S02]  /*05a0*/  ISETP.LT.AND P1, PT, R9, 0x9, !P0 ;  /* 0x000000090900780c */ /* 0x000fc40004721270 */
[----:B------:R-:W-:Y:S02]  /*05b0*/  ISETP.LT.AND P0, PT, R0, 0x9, !P0 ;  /* 0x000000090000780c */ /* 0x000fe40004701270 */
[----:B------:R-:W-:Y:S01]  /*05c0*/  LOP3.LUT R11, R10, 0x3c, RZ, 0xc0, !PT ;  /* 0x0000003c0a0b7812 */ /* 0x000fe200078ec0ff */
[----:B------:R-:W-:-:S04]  /*05d0*/  IMAD R9, R9, 0xc0, R18 ;  /* 0x000000c009097824 */ /* 0x000fc800078e0212 */
[----:B------:R-:W-:Y:S02]  /*05e0*/  IMAD.IADD R11, R8, 0x1, R11 ;  /* 0x00000001080b7824 */ /* 0x000fe400078e020b */
[----:B0-----:R-:W-:-:S03]  /*05f0*/  IMAD.WIDE R8, R9, 0x4, R2 ;  /* 0x0000000409087825 */ /* 0x001fc600078e0202 */
[----:B------:R-:W-:Y:S01]  /*0600*/  LEA R11, R11, UR4, 0x2 ;  /* 0x000000040b0b7c11 */ /* 0x000fe2000f8e10ff */
[----:B--2---:R-:W-:Y:S04]  /*0610*/  STS [R13+0x20], R14 ;  /* 0x0000200e0d007388 */ /* 0x004fe80000000800 */
[----:B---3--:R-:W-:Y:S04]  /*0620*/  STS [R13+0x40], R20 ;  /* 0x000040140d007388 */ /* 0x008fe80000000800 */
[----:B----4-:R-:W-:Y:S04]  /*0630*/  STS [R13+0x60], R21 ;  /* 0x000060150d007388 */ /* 0x010fe80000000800 */
[----:B-----5:R-:W-:Y:S04]  /*0640*/  STS [R13+0x80], R22 ;  /* 0x000080160d007388 */ /* 0x020fe80000000800 */
[----:B------:R-:W-:Y:S04]  /*0650*/  STS [R13+0xa0], R24 ;  /* 0x0000a0180d007388 */ /* 0x000fe80000000800 */
[----:B------:R-:W-:Y:S04]  /*0660*/  STS [R13+0xc0], R23 ;  /* 0x0000c0170d007388 */ /* 0x000fe80000000800 */
[----:B------:R-:W-:Y:S04]  /*0670*/  STS [R13], R26 ;  /* 0x0000001a0d007388 */ /* 0x000fe80000000800 */
[----:B------:R-:W-:Y:S01]  /*0680*/  STS [R13+0xe0], R25 ;  /* 0x0000e0190d007388 */ /* 0x000fe20000000800 */
[----:B------:R-:W-:Y:S06]  /*0690*/  BAR.SYNC.DEFER_BLOCKING 0x0 ;  /* 0x0000000000007b1d */ /* 0x000fec0000010000 */
[----:B------:R-:W0:Y:S04]  /*06a0*/  LDS.128 R4, [R4] ;  /* 0x0000000004047984 */ /* 0x000e280000000c00 */
[----:B0-----:R0:W-:Y:S02]  /*06b0*/  @P1 STG.E.128 desc[UR6][R8.64], R4 ;  /* 0x0000000408001986 */ /* 0x0011e4000c101d06 */
[----:B0-----:R-:W-:Y:S05]  /*06c0*/  @!P0 EXIT ;  /* 0x000000000000894d */ /* 0x001fea0003800000 */
[----:B0-----:R-:W0:Y:S01]  /*06d0*/  LDS.128 R8, [R11+0x800] ;  /* 0x000800000b087984 */ /* 0x001e220000000c00 */
[----:B------:R-:W-:-:S04]  /*06e0*/  IMAD R5, R0, 0xc0, R18 ;  /* 0x000000c000057824 */ /* 0x000fc800078e0212 */
[----:B------:R-:W-:-:S05]  /*06f0*/  IMAD.WIDE R2, R5, 0x4, R2 ;  /* 0x0000000405027825 */ /* 0x000fca00078e0202 */
[----:B0-----:R-:W-:Y:S01]  /*0700*/  STG.E.128 desc[UR6][R2.64], R8 ;  /* 0x0000000802007986 */ /* 0x001fe2000c101d06 */
[----:B------:R-:W-:Y:S05]  /*0710*/  EXIT ;  /* 0x000000000000794d */ /* 0x000fea0003800000 */
.L_x_0:
[----:B------:R-:W-:-:S00]  /*0720*/  BRA `(.L_x_0) ;  /* 0xfffffffc00fc7947 */ /* 0x000fc0000383ffff */
[----:B------:R-:W-:-:S00]  /*0730*/  NOP ;  /* 0x0000000000007918 */ /* 0x000fc00000000000 */
        /* <DEDUP_REMOVED lines=12> */
.L_x_1:


//--------------------- .nv.shared.triton_poi_fused_16 --------------------------
	.section	.nv.shared.triton_poi_fused_16,"aw",@nobits
	.sectionflags	@""
	.align	16
	.zero		1024


//--------------------- .nv.constant0.triton_poi_fused_16 --------------------------
	.section	.nv.constant0.triton_poi_fused_16,"a",@progbits
	.sectionflags	@""
	.align	4
.nv.constant0.triton_poi_fused_16:
	.zero		552
